//
// Generated by NVIDIA NVVM Compiler
//
// Compiler Build ID: CL-36424714
// Cuda compilation tools, release 13.0, V13.0.88
// Based on NVVM 20.0.0
//

.version 9.0
.target sm_100
.address_size 64

	// .globl	_Z9sum_arrayPfS_S_
.extern .func  (.param .b32 func_retval0) vprintf
(
	.param .b64 vprintf_param_0,
	.param .b64 vprintf_param_1
)
;
.global .align 1 .b8 $str[23] = {97, 32, 61, 37, 102, 32, 32, 98, 32, 61, 32, 37, 102, 32, 99, 32, 61, 32, 37, 102, 32, 10};

.visible .entry _Z9sum_arrayPfS_S_(
	.param .u64 .ptr .align 1 _Z9sum_arrayPfS_S__param_0,
	.param .u64 .ptr .align 1 _Z9sum_arrayPfS_S__param_1,
	.param .u64 .ptr .align 1 _Z9sum_arrayPfS_S__param_2
)
{
	.local .align 8 .b8 	__local_depot0[24];
	.reg .b64 	%SP;
	.reg .b64 	%SPL;
	.reg .b32 	%r<4>;
	.reg .b32 	%f<6>;
	.reg .b64 	%rd<15>;
	.reg .b64 	%fd<4>;

	mov.u64 	%SPL, __local_depot0;
	cvta.local.u64 	%SP, %SPL;
	ld.param.u64 	%rd1, [_Z9sum_arrayPfS_S__param_0];
	ld.param.u64 	%rd2, [_Z9sum_arrayPfS_S__param_1];
	ld.param.u64 	%rd3, [_Z9sum_arrayPfS_S__param_2];
	cvta.to.global.u64 	%rd4, %rd3;
	cvta.to.global.u64 	%rd5, %rd2;
	cvta.to.global.u64 	%rd6, %rd1;
	add.u64 	%rd7, %SP, 0;
	add.u64 	%rd8, %SPL, 0;
	mov.u32 	%r1, %tid.x;
	mul.wide.u32 	%rd9, %r1, 4;
	add.s64 	%rd10, %rd6, %rd9;
	ld.global.f32 	%f1, [%rd10];
	add.s64 	%rd11, %rd5, %rd9;
	ld.global.f32 	%f2, [%rd11];
	add.f32 	%f3, %f1, %f2;
	add.s64 	%rd12, %rd4, %rd9;
	st.global.f32 	[%rd12], %f3;
	ld.global.f32 	%f4, [%rd10];
	cvt.f64.f32 	%fd1, %f4;
	ld.global.f32 	%f5, [%rd11];
	cvt.f64.f32 	%fd2, %f5;
	cvt.f64.f32 	%fd3, %f3;
	st.local.f64 	[%rd8], %fd1;
	st.local.f64 	[%rd8+8], %fd2;
	st.local.f64 	[%rd8+16], %fd3;
	mov.u64 	%rd13, $str;
	cvta.global.u64 	%rd14, %rd13;
	{ // callseq 0, 0
	.param .b64 param0;
	st.param.b64 	[param0], %rd14;
	.param .b64 param1;
	st.param.b64 	[param1], %rd7;
	.param .b32 retval0;
	call.uni (retval0), 
	vprintf, 
	(
	param0, 
	param1
	);
	ld.param.b32 	%r2, [retval0];
	} // callseq 0
	ret;

}


// ===== COMPILED SASS (sm_100) =====

	.target	sm_100

	.elftype	@"ET_EXEC"


//--------------------- .note.nv.tkinfo           --------------------------
	.section	.note.nv.tkinfo,"",@"SHT_NOTE"
	.sectionflags	@"SHF_NOTE_NV_TKINFO"
	.tkinfo
        /*0018*/ 	.word	0x00000002
        /*0030*/ 	.string	""
        /*0030*/ 	.string	"ptxas"
        /*0030*/ 	.string	"Cuda compilation tools, release 13.0, V13.0.88"
        /*0030*/ 	.string	"Build cuda_13.0.r13.0/compiler.36424714_0"
        /*0030*/ 	.string	"-arch sm_100 -m 64 "



//--------------------- .note.nv.cuinfo           --------------------------
	.section	.note.nv.cuinfo,"",@"SHT_NOTE"
	.sectionflags	@"SHF_NOTE_NV_CUINFO"
        /*0018*/ 	.short	0x0002
        /*001a*/ 	.short	0x0064
        /*001c*/ 	.short	0x0082
	.zero		2


//--------------------- .nv.info                  --------------------------
	.section	.nv.info,"",@"SHT_CUDA_INFO"
	.align	4


	//----- nvinfo : EIATTR_REGCOUNT
	.align		4
        /*0000*/ 	.byte	0x04, 0x2f
        /*0002*/ 	.short	(.L_2 - .L_1)
	.align		4
.L_1:
        /*0004*/ 	.word	index@(_Z9sum_arrayPfS_S_)
        /*0008*/ 	.word	0x00000018


	//----- nvinfo : EIATTR_FRAME_SIZE
	.align		4
.L_2:
        /*000c*/ 	.byte	0x04, 0x11
        /*000e*/ 	.short	(.L_4 - .L_3)
	.align		4
.L_3:
        /*0010*/ 	.word	index@(_Z9sum_arrayPfS_S_)
        /*0014*/ 	.word	0x00000018


	//----- nvinfo : EIATTR_MIN_STACK_SIZE
	.align		4
.L_4:
        /*0018*/ 	.byte	0x04, 0x12
        /*001a*/ 	.short	(.L_6 - .L_5)
	.align		4
.L_5:
        /*001c*/ 	.word	index@(_Z9sum_arrayPfS_S_)
        /*0020*/ 	.word	0x00000018
.L_6:


//--------------------- .nv.compat                --------------------------
	.section	.nv.compat,"",@"SHT_CUDA_COMPAT_INFO"
	.align	4
        /*0000*/ 	.byte	0x02, 0x09, 0x00, 0x00, 0x02, 0x02, 0x01, 0x00, 0x02, 0x05, 0x05, 0x00, 0x03, 0x07, 0x01, 0x01
        /*0010*/ 	.byte	0x02, 0x03, 0x00, 0x00, 0x02, 0x06, 0x01, 0x00, 0x04, 0x0b, 0x08, 0x00, 0x09, 0x00, 0x00, 0x00
        /*0020*/ 	.byte	0x00, 0x00, 0x00, 0x00


//--------------------- .nv.info._Z9sum_arrayPfS_S_ --------------------------
	.section	.nv.info._Z9sum_arrayPfS_S_,"",@"SHT_CUDA_INFO"
	.sectionflags	@""
	.align	4


	//----- nvinfo : EIATTR_CUDA_API_VERSION
	.align		4
        /*0000*/ 	.byte	0x04, 0x37
        /*0002*/ 	.short	(.L_8 - .L_7)
.L_7:
        /*0004*/ 	.word	0x00000082


	//----- nvinfo : EIATTR_KPARAM_INFO
	.align		4
.L_8:
        /*0008*/ 	.byte	0x04, 0x17
        /*000a*/ 	.short	(.L_10 - .L_9)
.L_9:
        /*000c*/ 	.word	0x00000000
        /*0010*/ 	.short	0x0002
        /*0012*/ 	.short	0x0010
        /*0014*/ 	.byte	0x00, 0xf5, 0x21, 0x00


	//----- nvinfo : EIATTR_KPARAM_INFO
	.align		4
.L_10:
        /*0018*/ 	.byte	0x04, 0x17
        /*001a*/ 	.short	(.L_12 - .L_11)
.L_11:
        /*001c*/ 	.word	0x00000000
        /*0020*/ 	.short	0x0001
        /*0022*/ 	.short	0x0008
        /*0024*/ 	.byte	0x00, 0xf5, 0x21, 0x00


	//----- nvinfo : EIATTR_KPARAM_INFO
	.align		4
.L_12:
        /*0028*/ 	.byte	0x04, 0x17
        /*002a*/ 	.short	(.L_14 - .L_13)
.L_13:
        /*002c*/ 	.word	0x00000000
        /*0030*/ 	.short	0x0000
        /*0032*/ 	.short	0x0000
        /*0034*/ 	.byte	0x00, 0xf5, 0x21, 0x00


	//----- nvinfo : EIATTR_SPARSE_MMA_MASK
	.align		4
.L_14:
        /*0038*/ 	.byte	0x03, 0x50
        /*003a*/ 	.short	0x0000


	//----- nvinfo : EIATTR_MAXREG_COUNT
	.align		4
        /*003c*/ 	.byte	0x03, 0x1b
        /*003e*/ 	.short	0x00ff


	//----- nvinfo : EIATTR_EXTERNS
	.align		4
        /*0040*/ 	.byte	0x04, 0x0f
        /*0042*/ 	.short	(.L_16 - .L_15)


	//   ....[0]....
	.align		4
.L_15:
        /*0044*/ 	.word	index@(vprintf)


	//----- nvinfo : EIATTR_MERCURY_ISA_VERSION
	.align		4
.L_16:
        /*0048*/ 	.byte	0x03, 0x5f
        /*004a*/ 	.short	0x0101


	//----- nvinfo : EIATTR_VRC_CTA_INIT_COUNT
	.align		4
        /*004c*/ 	.byte	0x02, 0x4a
	.zero		1
	.zero		1


	//----- nvinfo : EIATTR_SYSCALL_OFFSETS
	.align		4
        /*0050*/ 	.byte	0x04, 0x46
        /*0052*/ 	.short	(.L_18 - .L_17)


	//   ....[0]....
.L_17:
        /*0054*/ 	.word	0x00000200


	//----- nvinfo : EIATTR_EXIT_INSTR_OFFSETS
	.align		4
.L_18:
        /*0058*/ 	.byte	0x04, 0x1c
        /*005a*/ 	.short	(.L_20 - .L_19)


	//   ....[0]....
.L_19:
        /*005c*/ 	.word	0x00000210


	//----- nvinfo : EIATTR_CBANK_PARAM_SIZE
	.align		4
.L_20:
        /*0060*/ 	.byte	0x03, 0x19
        /*0062*/ 	.short	0x0018


	//----- nvinfo : EIATTR_PARAM_CBANK
	.align		4
        /*0064*/ 	.byte	0x04, 0x0a
        /*0066*/ 	.short	(.L_22 - .L_21)
	.align		4
.L_21:
        /*0068*/ 	.word	index@(.nv.constant0._Z9sum_arrayPfS_S_)
        /*006c*/ 	.short	0x0380
        /*006e*/ 	.short	0x0018


	//----- nvinfo : EIATTR_SW_WAR
	.align		4
.L_22:
        /*0070*/ 	.byte	0x04, 0x36
        /*0072*/ 	.short	(.L_24 - .L_23)
.L_23:
        /*0074*/ 	.word	0x00000008
.L_24:


//--------------------- .nv.callgraph             --------------------------
	.section	.nv.callgraph,"",@"SHT_CUDA_CALLGRAPH"
	.align	4
	.sectionentsize	8
	.align		4
        /*0000*/ 	.word	0x00000000
	.align		4
        /*0004*/ 	.word	0xffffffff
	.align		4
        /*0008*/ 	.word	index@(_Z9sum_arrayPfS_S_)
	.align		4
        /*000c*/ 	.word	index@(vprintf)
	.align		4
        /*0010*/ 	.word	0x00000000
	.align		4
        /*0014*/ 	.word	0xfffffffe
	.align		4
        /*0018*/ 	.word	0x00000000
	.align		4
        /*001c*/ 	.word	0xfffffffd
	.align		4
        /*0020*/ 	.word	0x00000000
	.align		4
        /*0024*/ 	.word	0xfffffffc


//--------------------- .nv.constant4             --------------------------
	.section	.nv.constant4,"a",@progbits
	.align	8
	.align		8
.nv.constant4:
        /*0000*/ 	.dword	vprintf
	.align		8
        /*0008*/ 	.dword	$str


//--------------------- .text._Z9sum_arrayPfS_S_  --------------------------
	.section	.text._Z9sum_arrayPfS_S_,"ax",@progbits
	.align	128
        .global         _Z9sum_arrayPfS_S_
        .type           _Z9sum_arrayPfS_S_,@function
        .size           _Z9sum_arrayPfS_S_,(.L_x_2 - _Z9sum_arrayPfS_S_)
        .other          _Z9sum_arrayPfS_S_,@"STO_CUDA_ENTRY STV_DEFAULT"
_Z9sum_arrayPfS_S_:
.text._Z9sum_arrayPfS_S_:
[----:B------:R-:W0:Y:S01]  /*0000*/  LDC R1, c[0x0][0x37c] ;  /* 0x0000df00ff017b82 */ /* 0x000e220000000800 */
[----:B------:R-:W1:Y:S07]  /*0010*/  S2R R5, SR_TID.X ;  /* 0x0000000000057919 */ /* 0x000e6e0000002100 */
[----:B------:R-:W1:Y:S01]  /*0020*/  LDC.64 R6, c[0x0][0x380] ;  /* 0x0000e000ff067b82 */ /* 0x000e620000000a00 */
[----:B------:R-:W2:Y:S01]  /*0030*/  LDCU.64 UR4, c[0x0][0x358] ;  /* 0x00006b00ff0477ac */ /* 0x000ea20008000a00 */
[----:B0-----:R-:W-:Y:S01]  /*0040*/  IADD3 R1, PT, PT, R1, -0x18, RZ ;  /* 0xffffffe801017810 */ /* 0x001fe20007ffe0ff */
[----:B------:R-:W0:Y:S05]  /*0050*/  LDCU.64 UR6, c[0x4][0x8] ;  /* 0x01000100ff0677ac */ /* 0x000e2a0008000a00 */
[----:B------:R-:W3:Y:S08]  /*0060*/  LDC.64 R14, c[0x0][0x388] ;  /* 0x0000e200ff0e7b82 */ /* 0x000ef00000000a00 */
[----:B------:R-:W4:Y:S01]  /*0070*/  LDC.64 R16, c[0x0][0x390] ;  /* 0x0000e400ff107b82 */ /* 0x000f220000000a00 */
[----:B-1----:R-:W-:-:S04]  /*0080*/  IMAD.WIDE.U32 R6, R5, 0x4, R6 ;  /* 0x0000000405067825 */ /* 0x002fc800078e0006 */
[C---:B---3--:R-:W-:Y:S01]  /*0090*/  IMAD.WIDE.U32 R14, R5.reuse, 0x4, R14 ;  /* 0x00000004050e7825 */ /* 0x048fe200078e000e */
[----:B--2---:R-:W2:Y:S04]  /*00a0*/  LDG.E R0, desc[UR4][R6.64] ;  /* 0x0000000406007981 */ /* 0x004ea8000c1e1900 */
[----:B------:R-:W2:Y:S01]  /*00b0*/  LDG.E R3, desc[UR4][R14.64] ;  /* 0x000000040e037981 */ /* 0x000ea2000c1e1900 */
[----:B----4-:R-:W-:-:S04]  /*00c0*/  IMAD.WIDE.U32 R16, R5, 0x4, R16 ;  /* 0x0000000405107825 */ /* 0x010fc800078e0010 */
[----:B--2---:R-:W-:-:S05]  /*00d0*/  FADD R19, R0, R3 ;  /* 0x0000000300137221 */ /* 0x004fca0000000000 */
[----:B------:R1:W-:Y:S04]  /*00e0*/  STG.E desc[UR4][R16.64], R19 ;  /* 0x0000001310007986 */ /* 0x0003e8000c101904 */
[----:B------:R2:W3:Y:S04]  /*00f0*/  LDG.E R0, desc[UR4][R6.64] ;  /* 0x0000000406007981 */ /* 0x0004e8000c1e1900 */
[----:B------:R-:W4:Y:S01]  /*0100*/  LDG.E R5, desc[UR4][R14.64] ;  /* 0x000000040e057981 */ /* 0x000f22000c1e1900 */
[----:B------:R-:W5:Y:S01]  /*0110*/  F2F.F64.F32 R10, R19 ;  /* 0x00000013000a7310 */ /* 0x000f620000201800 */
[----:B------:R-:W-:Y:S01]  /*0120*/  MOV R12, 0x0 ;  /* 0x00000000000c7802 */ /* 0x000fe20000000f00 */
[----:B------:R-:W2:Y:S01]  /*0130*/  LDCU UR4, c[0x0][0x2f8] ;  /* 0x00005f00ff0477ac */ /* 0x000ea20008000800 */
[----:B0-----:R-:W-:Y:S01]  /*0140*/  MOV R4, UR6 ;  /* 0x0000000600047c02 */ /* 0x001fe20008000f00 */
[----:B------:R-:W0:Y:S03]  /*0150*/  LDCU UR5, c[0x0][0x2fc] ;  /* 0x00005f80ff0577ac */ /* 0x000e260008000800 */
[----:B------:R-:W1:Y:S01]  /*0160*/  LDC.64 R12, c[0x4][R12] ;  /* 0x010000000c0c7b82 */ /* 0x000e620000000a00 */
[----:B-----5:R1:W-:Y:S01]  /*0170*/  STL.64 [R1+0x10], R10 ;  /* 0x0000100a01007387 */ /* 0x0203e20000100a00 */
[----:B--2---:R-:W-:-:S04]  /*0180*/  IADD3 R6, P0, PT, R1, UR4, RZ ;  /* 0x0000000401067c10 */ /* 0x004fc8000ff1e0ff */
[----:B0-----:R-:W-:Y:S01]  /*0190*/  IADD3.X R7, PT, PT, RZ, UR5, RZ, P0, !PT ;  /* 0x00000005ff077c10 */ /* 0x001fe200087fe4ff */
[----:B---3--:R-:W0:Y:S08]  /*01a0*/  F2F.F64.F32 R2, R0 ;  /* 0x0000000000027310 */ /* 0x008e300000201800 */
[----:B----4-:R2:W3:Y:S01]  /*01b0*/  F2F.F64.F32 R8, R5 ;  /* 0x0000000500087310 */ /* 0x0104e20000201800 */
[----:B0-----:R0:W-:Y:S01]  /*01c0*/  STL.64 [R1], R2 ;  /* 0x0000000201007387 */ /* 0x0011e20000100a00 */
[----:B--2---:R-:W-:-:S03]  /*01d0*/  MOV R5, UR7 ;  /* 0x0000000700057c02 */ /* 0x004fc60008000f00 */
[----:B-1-3--:R0:W-:Y:S04]  /*01e0*/  STL.64 [R1+0x8], R8 ;  /* 0x0000080801007387 */ /* 0x00a1e80000100a00 */
[----:B------:R-:W-:-:S07]  /*01f0*/  LEPC R20, `(.L_x_0) ;  /* 0x000000001014794e */ /* 0x000fce0000000000 */
[----:B0-----:R-:W-:Y:S05]  /*0200*/  CALL.ABS.NOINC R12 ;  /* 0x000000000c007343 */ /* 0x001fea0003c00000 */
.L_x_0:
[----:B------:R-:W-:Y:S05]  /*0210*/  EXIT ;  /* 0x000000000000794d */ /* 0x000fea0003800000 */
.L_x_1:
[----:B------:R-:W-:-:S00]  /*0220*/  BRA `(.L_x_1) ;  /* 0xfffffffc00fc7947 */ /* 0x000fc0000383ffff */
[----:B------:R-:W-:-:S00]  /*0230*/  NOP ;  /* 0x0000000000007918 */ /* 0x000fc00000000000 */
        /* <DEDUP_REMOVED lines=12> */
.L_x_2:


//--------------------- .nv.global.init           --------------------------
	.section	.nv.global.init,"aw",@progbits
.nv.global.init:
	.type		$str,@object
	.size		$str,(.L_0 - $str)
$str:
        /*0000*/ 	.byte	0x61, 0x20, 0x3d, 0x25, 0x66, 0x20, 0x20, 0x62, 0x20, 0x3d, 0x20, 0x25, 0x66, 0x20, 0x63, 0x20
        /*0010*/ 	.byte	0x3d, 0x20, 0x25, 0x66, 0x20, 0x0a, 0x00
.L_0:


//--------------------- .nv.shared.reserved.0     --------------------------
	.section	.nv.shared.reserved.0,"aw",@nobits
	.weak		__nv_reservedSMEM_offset_0_alias
	.size		__nv_reservedSMEM_offset_0_alias, 0, 64
	.other		__nv_reservedSMEM_offset_0_alias,@"STO_CUDA_RESERVED_SHARED STV_DEFAULT"
__nv_reservedSMEM_offset_0_alias:
	.zero		0
	.zero		64


//--------------------- .nv.constant0._Z9sum_arrayPfS_S_ --------------------------
	.section	.nv.constant0._Z9sum_arrayPfS_S_,"a",@progbits
	.sectionflags	@""
	.align	4
.nv.constant0._Z9sum_arrayPfS_S_:
	.zero		920


//--------------------- SYMBOLS --------------------------

	.type		.nv.reservedSmem.offset0,@object
	.size		.nv.reservedSmem.offset0,0x4
	.type		vprintf,@function
